//
// Generated by NVIDIA NVVM Compiler
//
// Compiler Build ID: CL-36424714
// Cuda compilation tools, release 13.0, V13.0.88
// Based on NVVM 20.0.0
//

.version 9.0
.target sm_100
.address_size 64

	// .globl	_Z6kernelPi
.extern .func  (.param .b32 func_retval0) vprintf
(
	.param .b64 vprintf_param_0,
	.param .b64 vprintf_param_1
)
;
.global .align 1 .b8 $str[17] = {116, 104, 114, 101, 97, 100, 73, 100, 120, 46, 120, 58, 32, 37, 100, 10};

.visible .entry _Z6kernelPi(
	.param .u64 .ptr .align 1 _Z6kernelPi_param_0
)
{
	.local .align 8 .b8 	__local_depot0[8];
	.reg .b64 	%SP;
	.reg .b64 	%SPL;
	.reg .b32 	%r<4>;
	.reg .b64 	%rd<9>;

	mov.u64 	%SPL, __local_depot0;
	cvta.local.u64 	%SP, %SPL;
	ld.param.u64 	%rd1, [_Z6kernelPi_param_0];
	cvta.to.global.u64 	%rd2, %rd1;
	add.u64 	%rd3, %SP, 0;
	add.u64 	%rd4, %SPL, 0;
	mov.u32 	%r1, %tid.x;
	st.local.u32 	[%rd4], %r1;
	mov.u64 	%rd5, $str;
	cvta.global.u64 	%rd6, %rd5;
	{ // callseq 0, 0
	.param .b64 param0;
	st.param.b64 	[param0], %rd6;
	.param .b64 param1;
	st.param.b64 	[param1], %rd3;
	.param .b32 retval0;
	call.uni (retval0), 
	vprintf, 
	(
	param0, 
	param1
	);
	ld.param.b32 	%r2, [retval0];
	} // callseq 0
	mul.wide.u32 	%rd7, %r1, 4;
	add.s64 	%rd8, %rd2, %rd7;
	st.global.u32 	[%rd8], %r1;
	ret;

}


// ===== COMPILED SASS (sm_100) =====

	.target	sm_100

	.elftype	@"ET_EXEC"


//--------------------- .note.nv.tkinfo           --------------------------
	.section	.note.nv.tkinfo,"",@"SHT_NOTE"
	.sectionflags	@"SHF_NOTE_NV_TKINFO"
	.tkinfo
        /*0018*/ 	.word	0x00000002
        /*0030*/ 	.string	""
        /*0030*/ 	.string	"ptxas"
        /*0030*/ 	.string	"Cuda compilation tools, release 13.0, V13.0.88"
        /*0030*/ 	.string	"Build cuda_13.0.r13.0/compiler.36424714_0"
        /*0030*/ 	.string	"-arch sm_100 -m 64 "



//--------------------- .note.nv.cuinfo           --------------------------
	.section	.note.nv.cuinfo,"",@"SHT_NOTE"
	.sectionflags	@"SHF_NOTE_NV_CUINFO"
        /*0018*/ 	.short	0x0002
        /*001a*/ 	.short	0x0064
        /*001c*/ 	.short	0x0082
	.zero		2


//--------------------- .nv.info                  --------------------------
	.section	.nv.info,"",@"SHT_CUDA_INFO"
	.align	4


	//----- nvinfo : EIATTR_REGCOUNT
	.align		4
        /*0000*/ 	.byte	0x04, 0x2f
        /*0002*/ 	.short	(.L_2 - .L_1)
	.align		4
.L_1:
        /*0004*/ 	.word	index@(_Z6kernelPi)
        /*0008*/ 	.word	0x00000018


	//----- nvinfo : EIATTR_FRAME_SIZE
	.align		4
.L_2:
        /*000c*/ 	.byte	0x04, 0x11
        /*000e*/ 	.short	(.L_4 - .L_3)
	.align		4
.L_3:
        /*0010*/ 	.word	index@(_Z6kernelPi)
        /*0014*/ 	.word	0x00000008


	//----- nvinfo : EIATTR_MIN_STACK_SIZE
	.align		4
.L_4:
        /*0018*/ 	.byte	0x04, 0x12
        /*001a*/ 	.short	(.L_6 - .L_5)
	.align		4
.L_5:
        /*001c*/ 	.word	index@(_Z6kernelPi)
        /*0020*/ 	.word	0x00000008
.L_6:


//--------------------- .nv.compat                --------------------------
	.section	.nv.compat,"",@"SHT_CUDA_COMPAT_INFO"
	.align	4
        /*0000*/ 	.byte	0x02, 0x09, 0x00, 0x00, 0x02, 0x02, 0x01, 0x00, 0x02, 0x05, 0x05, 0x00, 0x03, 0x07, 0x01, 0x01
        /*0010*/ 	.byte	0x02, 0x03, 0x00, 0x00, 0x02, 0x06, 0x01, 0x00, 0x04, 0x0b, 0x08, 0x00, 0x09, 0x00, 0x00, 0x00
        /*0020*/ 	.byte	0x00, 0x00, 0x00, 0x00


//--------------------- .nv.info._Z6kernelPi      --------------------------
	.section	.nv.info._Z6kernelPi,"",@"SHT_CUDA_INFO"
	.sectionflags	@""
	.align	4


	//----- nvinfo : EIATTR_CUDA_API_VERSION
	.align		4
        /*0000*/ 	.byte	0x04, 0x37
        /*0002*/ 	.short	(.L_8 - .L_7)
.L_7:
        /*0004*/ 	.word	0x00000082


	//----- nvinfo : EIATTR_KPARAM_INFO
	.align		4
.L_8:
        /*0008*/ 	.byte	0x04, 0x17
        /*000a*/ 	.short	(.L_10 - .L_9)
.L_9:
        /*000c*/ 	.word	0x00000000
        /*0010*/ 	.short	0x0000
        /*0012*/ 	.short	0x0000
        /*0014*/ 	.byte	0x00, 0xf5, 0x21, 0x00


	//----- nvinfo : EIATTR_SPARSE_MMA_MASK
	.align		4
.L_10:
        /*0018*/ 	.byte	0x03, 0x50
        /*001a*/ 	.short	0x0000


	//----- nvinfo : EIATTR_MAXREG_COUNT
	.align		4
        /*001c*/ 	.byte	0x03, 0x1b
        /*001e*/ 	.short	0x00ff


	//----- nvinfo : EIATTR_EXTERNS
	.align		4
        /*0020*/ 	.byte	0x04, 0x0f
        /*0022*/ 	.short	(.L_12 - .L_11)


	//   ....[0]....
	.align		4
.L_11:
        /*0024*/ 	.word	index@(vprintf)


	//----- nvinfo : EIATTR_MERCURY_ISA_VERSION
	.align		4
.L_12:
        /*0028*/ 	.byte	0x03, 0x5f
        /*002a*/ 	.short	0x0101


	//----- nvinfo : EIATTR_VRC_CTA_INIT_COUNT
	.align		4
        /*002c*/ 	.byte	0x02, 0x4a
	.zero		1
	.zero		1


	//----- nvinfo : EIATTR_SYSCALL_OFFSETS
	.align		4
        /*0030*/ 	.byte	0x04, 0x46
        /*0032*/ 	.short	(.L_14 - .L_13)


	//   ....[0]....
.L_13:
        /*0034*/ 	.word	0x000000f0


	//----- nvinfo : EIATTR_EXIT_INSTR_OFFSETS
	.align		4
.L_14:
        /*0038*/ 	.byte	0x04, 0x1c
        /*003a*/ 	.short	(.L_16 - .L_15)


	//   ....[0]....
.L_15:
        /*003c*/ 	.word	0x00000130


	//----- nvinfo : EIATTR_CBANK_PARAM_SIZE
	.align		4
.L_16:
        /*0040*/ 	.byte	0x03, 0x19
        /*0042*/ 	.short	0x0008


	//----- nvinfo : EIATTR_PARAM_CBANK
	.align		4
        /*0044*/ 	.byte	0x04, 0x0a
        /*0046*/ 	.short	(.L_18 - .L_17)
	.align		4
.L_17:
        /*0048*/ 	.word	index@(.nv.constant0._Z6kernelPi)
        /*004c*/ 	.short	0x0380
        /*004e*/ 	.short	0x0008


	//----- nvinfo : EIATTR_SW_WAR
	.align		4
.L_18:
        /*0050*/ 	.byte	0x04, 0x36
        /*0052*/ 	.short	(.L_20 - .L_19)
.L_19:
        /*0054*/ 	.word	0x00000008
.L_20:


//--------------------- .nv.callgraph             --------------------------
	.section	.nv.callgraph,"",@"SHT_CUDA_CALLGRAPH"
	.align	4
	.sectionentsize	8
	.align		4
        /*0000*/ 	.word	0x00000000
	.align		4
        /*0004*/ 	.word	0xffffffff
	.align		4
        /*0008*/ 	.word	index@(_Z6kernelPi)
	.align		4
        /*000c*/ 	.word	index@(vprintf)
	.align		4
        /*0010*/ 	.word	0x00000000
	.align		4
        /*0014*/ 	.word	0xfffffffe
	.align		4
        /*0018*/ 	.word	0x00000000
	.align		4
        /*001c*/ 	.word	0xfffffffd
	.align		4
        /*0020*/ 	.word	0x00000000
	.align		4
        /*0024*/ 	.word	0xfffffffc


//--------------------- .nv.constant4             --------------------------
	.section	.nv.constant4,"a",@progbits
	.align	8
	.align		8
.nv.constant4:
        /*0000*/ 	.dword	vprintf
	.align		8
        /*0008*/ 	.dword	$str


//--------------------- .text._Z6kernelPi         --------------------------
	.section	.text._Z6kernelPi,"ax",@progbits
	.align	128
        .global         _Z6kernelPi
        .type           _Z6kernelPi,@function
        .size           _Z6kernelPi,(.L_x_2 - _Z6kernelPi)
        .other          _Z6kernelPi,@"STO_CUDA_ENTRY STV_DEFAULT"
_Z6kernelPi:
.text._Z6kernelPi:
[----:B------:R-:W0:Y:S01]  /*0000*/  LDC R1, c[0x0][0x37c] ;  /* 0x0000df00ff017b82 */ /* 0x000e220000000800 */
[----:B------:R-:W1:Y:S01]  /*0010*/  S2R R16, SR_TID.X ;  /* 0x0000000000107919 */ /* 0x000e620000002100 */
[----:B0-----:R-:W-:Y:S01]  /*0020*/  VIADD R1, R1, 0xfffffff8 ;  /* 0xfffffff801017836 */ /* 0x001fe20000000000 */
[----:B------:R-:W-:Y:S01]  /*0030*/  MOV R0, 0x0 ;  /* 0x0000000000007802 */ /* 0x000fe20000000f00 */
[----:B------:R-:W0:Y:S04]  /*0040*/  LDCU UR4, c[0x0][0x2f8] ;  /* 0x00005f00ff0477ac */ /* 0x000e280008000800 */
[----:B------:R2:W3:Y:S01]  /*0050*/  LDC.64 R2, c[0x4][R0] ;  /* 0x0100000000027b82 */ /* 0x0004e20000000a00 */
[----:B------:R-:W4:Y:S01]  /*0060*/  LDCU.64 UR6, c[0x4][0x8] ;  /* 0x01000100ff0677ac */ /* 0x000f220008000a00 */
[----:B------:R-:W5:Y:S01]  /*0070*/  LDCU UR5, c[0x0][0x2fc] ;  /* 0x00005f80ff0577ac */ /* 0x000f620008000800 */
[----:B------:R-:W1:Y:S01]  /*0080*/  LDCU.64 UR36, c[0x0][0x358] ;  /* 0x00006b00ff2477ac */ /* 0x000e620008000a00 */
[----:B0-----:R-:W-:Y:S01]  /*0090*/  IADD3 R6, P0, PT, R1, UR4, RZ ;  /* 0x0000000401067c10 */ /* 0x001fe2000ff1e0ff */
[----:B----4-:R-:W-:Y:S01]  /*00a0*/  IMAD.U32 R4, RZ, RZ, UR6 ;  /* 0x00000006ff047e24 */ /* 0x010fe2000f8e00ff */
[----:B------:R-:W-:-:S03]  /*00b0*/  MOV R5, UR7 ;  /* 0x0000000700057c02 */ /* 0x000fc60008000f00 */
[----:B-----5:R-:W-:Y:S01]  /*00c0*/  IMAD.X R7, RZ, RZ, UR5, P0 ;  /* 0x00000005ff077e24 */ /* 0x020fe200080e06ff */
[----:B-1----:R2:W-:Y:S07]  /*00d0*/  STL [R1], R16 ;  /* 0x0000001001007387 */ /* 0x0025ee0000100800 */
[----:B------:R-:W-:-:S07]  /*00e0*/  LEPC R20, `(.L_x_0) ;  /* 0x000000001014794e */ /* 0x000fce0000000000 */
[----:B--23--:R-:W-:Y:S05]  /*00f0*/  CALL.ABS.NOINC R2 ;  /* 0x0000000002007343 */ /* 0x00cfea0003c00000 */
.L_x_0:
[----:B------:R-:W0:Y:S02]  /*0100*/  LDC.64 R2, c[0x0][0x380] ;  /* 0x0000e000ff027b82 */ /* 0x000e240000000a00 */
[----:B0-----:R-:W-:-:S05]  /*0110*/  IMAD.WIDE.U32 R2, R16, 0x4, R2 ;  /* 0x0000000410027825 */ /* 0x001fca00078e0002 */
[----:B------:R-:W-:Y:S01]  /*0120*/  STG.E desc[UR36][R2.64], R16 ;  /* 0x0000001002007986 */ /* 0x000fe2000c101924 */
[----:B------:R-:W-:Y:S05]  /*0130*/  EXIT ;  /* 0x000000000000794d */ /* 0x000fea0003800000 */
.L_x_1:
[----:B------:R-:W-:-:S00]  /*0140*/  BRA `(.L_x_1) ;  /* 0xfffffffc00fc7947 */ /* 0x000fc0000383ffff */
[----:B------:R-:W-:-:S00]  /*0150*/  NOP ;  /* 0x0000000000007918 */ /* 0x000fc00000000000 */
        /* <DEDUP_REMOVED lines=10> */
.L_x_2:


//--------------------- .nv.global.init           --------------------------
	.section	.nv.global.init,"aw",@progbits
.nv.global.init:
	.type		$str,@object
	.size		$str,(.L_0 - $str)
$str:
        /*0000*/ 	.byte	0x74, 0x68, 0x72, 0x65, 0x61, 0x64, 0x49, 0x64, 0x78, 0x2e, 0x78, 0x3a, 0x20, 0x25, 0x64, 0x0a
        /*0010*/ 	.byte	0x00
.L_0:


//--------------------- .nv.shared.reserved.0     --------------------------
	.section	.nv.shared.reserved.0,"aw",@nobits
	.weak		__nv_reservedSMEM_offset_0_alias
	.size		__nv_reservedSMEM_offset_0_alias, 0, 64
	.other		__nv_reservedSMEM_offset_0_alias,@"STO_CUDA_RESERVED_SHARED STV_DEFAULT"
__nv_reservedSMEM_offset_0_alias:
	.zero		0
	.zero		64


//--------------------- .nv.constant0._Z6kernelPi --------------------------
	.section	.nv.constant0._Z6kernelPi,"a",@progbits
	.sectionflags	@""
	.align	4
.nv.constant0._Z6kernelPi:
	.zero		904


//--------------------- SYMBOLS --------------------------

	.type		.nv.reservedSmem.offset0,@object
	.size		.nv.reservedSmem.offset0,0x4
	.type		vprintf,@function
